	.headerflags	@"EF_CUDA_TEXMODE_UNIFIED EF_CUDA_64BIT_ADDRESS EF_CUDA_ACCELERATORS EF_CUDA_SM90 EF_CUDA_VIRTUAL_SM(EF_CUDA_SM90)"
	.elftype	@"ET_EXEC"


//--------------------- .nv.info                  --------------------------
	.section	.nv.info,"",@"SHT_CUDA_INFO"
	.align	4


	//----- nvinfo : EIATTR_REGCOUNT
	.align		4
        /*0000*/ 	.byte	0x04, 0x2f
        /*0002*/ 	.short	(.L_1 - .L_0)
	.align		4
.L_0:
        /*0004*/ 	.word	index@(triton_poi_fused_max_pool2d_with_indices_17)
        /*0008*/ 	.word	0x00000010


	//----- nvinfo : EIATTR_MIN_STACK_SIZE
	.align		4
.L_1:
        /*000c*/ 	.byte	0x04, 0x12
        /*000e*/ 	.short	(.L_3 - .L_2)
	.align		4
.L_2:
        /*0010*/ 	.word	index@(triton_poi_fused_max_pool2d_with_indices_17)
        /*0014*/ 	.word	0x00000000


	//----- nvinfo : EIATTR_FRAME_SIZE
	.align		4
.L_3:
        /*0018*/ 	.byte	0x04, 0x11
        /*001a*/ 	.short	(.L_5 - .L_4)
	.align		4
.L_4:
        /*001c*/ 	.word	index@(triton_poi_fused_max_pool2d_with_indices_17)
        /*0020*/ 	.word	0x00000000


	//----- nvinfo : EIATTR_MIN_STACK_SIZE
	.align		4
.L_5:
        /*0024*/ 	.byte	0x04, 0x12
        /*0026*/ 	.short	(.L_7 - .L_6)
	.align		4
.L_6:
        /*0028*/ 	.word	index@(triton_poi_fused_max_pool2d_with_indices_17)
        /*002c*/ 	.word	0x00000000
.L_7:


//--------------------- .nv.info.triton_poi_fused_max_pool2d_with_indices_17 --------------------------
	.section	.nv.info.triton_poi_fused_max_pool2d_with_indices_17,"",@"SHT_CUDA_INFO"
	.sectionflags	@""
	.align	4


	//----- nvinfo : EIATTR_CUDA_API_VERSION
	.align		4
        /*0000*/ 	.byte	0x04, 0x37
        /*0002*/ 	.short	(.L_9 - .L_8)
.L_8:
        /*0004*/ 	.word	0x0000007c


	//----- nvinfo : EIATTR_KPARAM_INFO
	.align		4
.L_9:
        /*0008*/ 	.byte	0x04, 0x17
        /*000a*/ 	.short	(.L_11 - .L_10)
.L_10:
        /*000c*/ 	.word	0x00000000
        /*0010*/ 	.short	0x0003
        /*0012*/ 	.short	0x0018
        /*0014*/ 	.byte	0x00, 0xf0, 0x11, 0x00


	//----- nvinfo : EIATTR_KPARAM_INFO
	.align		4
.L_11:
        /*0018*/ 	.byte	0x04, 0x17
        /*001a*/ 	.short	(.L_13 - .L_12)
.L_12:
        /*001c*/ 	.word	0x00000000
        /*0020*/ 	.short	0x0002
        /*0022*/ 	.short	0x0010
        /*0024*/ 	.byte	0x00, 0xf4, 0x21, 0x00


	//----- nvinfo : EIATTR_KPARAM_INFO
	.align		4
.L_13:
        /*0028*/ 	.byte	0x04, 0x17
        /*002a*/ 	.short	(.L_15 - .L_14)
.L_14:
        /*002c*/ 	.word	0x00000000
        /*0030*/ 	.short	0x0001
        /*0032*/ 	.short	0x0008
        /*0034*/ 	.byte	0x00, 0xf4, 0x21, 0x00


	//----- nvinfo : EIATTR_KPARAM_INFO
	.align		4
.L_15:
        /*0038*/ 	.byte	0x04, 0x17
        /*003a*/ 	.short	(.L_17 - .L_16)
.L_16:
        /*003c*/ 	.word	0x00000000
        /*0040*/ 	.short	0x0000
        /*0042*/ 	.short	0x0000
        /*0044*/ 	.byte	0x00, 0xf4, 0x21, 0x00


	//----- nvinfo : EIATTR_SPARSE_MMA_MASK
	.align		4
.L_17:
        /*0048*/ 	.byte	0x03, 0x50
        /*004a*/ 	.short	0x0000


	//----- nvinfo : EIATTR_MAXREG_COUNT
	.align		4
        /*004c*/ 	.byte	0x03, 0x1b
        /*004e*/ 	.short	0x00ff


	//----- nvinfo : EIATTR_EXIT_INSTR_OFFSETS
	.align		4
        /*0050*/ 	.byte	0x04, 0x1c
        /*0052*/ 	.short	(.L_19 - .L_18)


	//   ....[0]....
.L_18:
        /*0054*/ 	.word	0x00000320


	//----- nvinfo : EIATTR_REQNTID
	.align		4
.L_19:
        /*0058*/ 	.byte	0x04, 0x10
        /*005a*/ 	.short	(.L_21 - .L_20)
.L_20:
        /*005c*/ 	.word	0x00000080
        /*0060*/ 	.word	0x00000001
        /*0064*/ 	.word	0x00000001


	//----- nvinfo : EIATTR_CBANK_PARAM_SIZE
	.align		4
.L_21:
        /*0068*/ 	.byte	0x03, 0x19
        /*006a*/ 	.short	0x001c


	//----- nvinfo : EIATTR_PARAM_CBANK
	.align		4
        /*006c*/ 	.byte	0x04, 0x0a
        /*006e*/ 	.short	(.L_23 - .L_22)
	.align		4
.L_22:
        /*0070*/ 	.word	index@(.nv.constant0.triton_poi_fused_max_pool2d_with_indices_17)
        /*0074*/ 	.short	0x0210
        /*0076*/ 	.short	0x001c


	//----- nvinfo : EIATTR_SW_WAR
	.align		4
.L_23:
        /*0078*/ 	.byte	0x04, 0x36
        /*007a*/ 	.short	(.L_25 - .L_24)
.L_24:
        /*007c*/ 	.word	0x00000008
.L_25:


//--------------------- .nv.callgraph             --------------------------
	.section	.nv.callgraph,"",@"SHT_CUDA_CALLGRAPH"
	.align	4
	.sectionentsize	8
	.align		4
        /*0000*/ 	.word	0x00000000
	.align		4
        /*0004*/ 	.word	0xffffffff
	.align		4
        /*0008*/ 	.word	0x00000000
	.align		4
        /*000c*/ 	.word	0xfffffffe
	.align		4
        /*0010*/ 	.word	0x00000000
	.align		4
        /*0014*/ 	.word	0xfffffffd
	.align		4
        /*0018*/ 	.word	0x00000000
	.align		4
        /*001c*/ 	.word	0xfffffffc


//--------------------- .text.triton_poi_fused_max_pool2d_with_indices_17 --------------------------
	.section	.text.triton_poi_fused_max_pool2d_with_indices_17,"ax",@progbits
	.align	128
        .global         triton_poi_fused_max_pool2d_with_indices_17
        .type           triton_poi_fused_max_pool2d_with_indices_17,@function
        .size           triton_poi_fused_max_pool2d_with_indices_17,(.L_x_1 - triton_poi_fused_max_pool2d_with_indices_17)
        .other          triton_poi_fused_max_pool2d_with_indices_17,@"STO_CUDA_ENTRY STV_DEFAULT"
triton_poi_fused_max_pool2d_with_indices_17:
.text.triton_poi_fused_max_pool2d_with_indices_17:
[----:B------:R-:W-:Y:S01]  /*0000*/  LDC R1, c[0x0][0x28] ;  /* 0x00000a00ff017b82 */ /* 0x000fe20000000800 */
[----:B------:R-:W1:Y:S07]  /*0010*/  S2R R0, SR_TID.X ;  /* 0x0000000000007919 */ /* 0x000e6e0000002100 */
[----:B------:R-:W2:Y:S01]  /*0020*/  LDC.64 R4, c[0x0][0x210] ;  /* 0x00008400ff047b82 */ /* 0x000ea20000000a00 */
[----:B------:R-:W-:Y:S01]  /*0030*/  ULDC.64 UR4, c[0x0][0x208] ;  /* 0x0000820000047ab9 */ /* 0x000fe20000000a00 */
[----:B------:R-:W-:Y:S01]  /*0040*/  ULDC.64 UR6, c[0x0][0x220] ;  /* 0x0000880000067ab9 */ /* 0x000fe20000000a00 */
[----:B------:R-:W3:Y:S05]  /*0050*/  S2R R7, SR_CTAID.X ;  /* 0x0000000000077919 */ /* 0x000eea0000002500 */
[----:B------:R-:W4:Y:S01]  /*0060*/  LDC.64 R8, c[0x0][0x218] ;  /* 0x00008600ff087b82 */ /* 0x000f220000000a00 */
[----:B-1----:R-:W-:-:S05]  /*0070*/  IMAD.SHL.U32 R0, R0, 0x2, RZ ;  /* 0x0000000200007824 */ /* 0x002fca00078e00ff */
[----:B------:R-:W-:-:S05]  /*0080*/  LOP3.LUT R0, R0, 0xfe, RZ, 0xc0, !PT ;  /* 0x000000fe00007812 */ /* 0x000fca00078ec0ff */
[----:B---3--:R-:W-:-:S04]  /*0090*/  IMAD R7, R7, 0x100, R0 ;  /* 0x0000010007077824 */ /* 0x008fc800078e0200 */
[----:B------:R-:W-:-:S04]  /*00a0*/  IMAD.SHL.U32 R3, R7, 0x4, RZ ;  /* 0x0000000407037824 */ /* 0x000fc800078e00ff */
[----:B--2---:R-:W-:-:S05]  /*00b0*/  IMAD.WIDE R4, R3, 0x4, R4 ;  /* 0x0000000403047825 */ /* 0x004fca00078e0204 */
[----:B------:R-:W2:Y:S04]  /*00c0*/  LDG.E.EL R0, desc[UR4][R4.64] ;  /* 0x0000000404007981 */ /* 0x000ea8000c2e1900 */
[----:B------:R-:W2:Y:S04]  /*00d0*/  LDG.E.EL R11, desc[UR4][R4.64+0x4] ;  /* 0x00000404040b7981 */ /* 0x000ea8000c2e1900 */
[----:B------:R-:W3:Y:S04]  /*00e0*/  LDG.E.EL R6, desc[UR4][R4.64+0x10] ;  /* 0x0000100404067981 */ /* 0x000ee8000c2e1900 */
[----:B------:R-:W3:Y:S04]  /*00f0*/  LDG.E.EL R13, desc[UR4][R4.64+0x14] ;  /* 0x00001404040d7981 */ /* 0x000ee8000c2e1900 */
[----:B------:R-:W5:Y:S04]  /*0100*/  LDG.E.EL R10, desc[UR4][R4.64+0x8] ;  /* 0x00000804040a7981 */ /* 0x000f68000c2e1900 */
[----:B------:R-:W4:Y:S04]  /*0110*/  LDG.E.EL R12, desc[UR4][R4.64+0x18] ;  /* 0x00001804040c7981 */ /* 0x000f28000c2e1900 */
[----:B------:R-:W4:Y:S04]  /*0120*/  LDG.E.EL R2, desc[UR4][R4.64+0xc] ;  /* 0x00000c0404027981 */ /* 0x000f28000c2e1900 */
[----:B------:R-:W4:Y:S01]  /*0130*/  LDG.E.EL R3, desc[UR4][R4.64+0x1c] ;  /* 0x00001c0404037981 */ /* 0x000f22000c2e1900 */
[----:B--2---:R-:W-:-:S02]  /*0140*/  FSETP.GT.AND P1, PT, R11, R0, PT ;  /* 0x000000000b00720b */ /* 0x004fc40003f24000 */
[----:B------:R-:W-:Y:S02]  /*0150*/  FSETP.NAN.AND P2, PT, R11, R11, PT ;  /* 0x0000000b0b00720b */ /* 0x000fe40003f48000 */
[C---:B---3--:R-:W-:Y:S02]  /*0160*/  FSETP.GT.AND P0, PT, R13.reuse, R6, PT ;  /* 0x000000060d00720b */ /* 0x048fe40003f04000 */
[----:B------:R-:W-:Y:S02]  /*0170*/  FSETP.NAN.AND P5, PT, R13, R13, PT ;  /* 0x0000000d0d00720b */ /* 0x000fe40003fa8000 */
[----:B-----5:R-:W-:-:S05]  /*0180*/  FSETP.NAN.AND P4, PT, R10, R10, PT ;  /* 0x0000000a0a00720b */ /* 0x020fca0003f88000 */
[----:B------:R-:W-:Y:S02]  /*0190*/  @!P1 SEL R11, R11, R0, P2 ;  /* 0x000000000b0b9207 */ /* 0x000fe40001000000 */
[----:B----4-:R-:W-:Y:S02]  /*01a0*/  FSETP.NAN.AND P2, PT, R12, R12, PT ;  /* 0x0000000c0c00720b */ /* 0x010fe40003f48000 */
[----:B------:R-:W-:Y:S02]  /*01b0*/  FSETP.GEU.AND P3, PT, R11, R10, PT ;  /* 0x0000000a0b00720b */ /* 0x000fe40003f6e000 */
[----:B------:R-:W-:Y:S02]  /*01c0*/  SEL R0, RZ, 0x1, !P1 ;  /* 0x00000001ff007807 */ /* 0x000fe40004800000 */
[----:B------:R-:W-:Y:S02]  /*01d0*/  @!P0 SEL R13, R13, R6, P5 ;  /* 0x000000060d0d8207 */ /* 0x000fe40002800000 */
[----:B------:R-:W-:-:S02]  /*01e0*/  FSETP.NAN.AND P1, PT, R3, R3, PT ;  /* 0x000000030300720b */ /* 0x000fc40003f28000 */
[----:B------:R-:W-:Y:S02]  /*01f0*/  FSETP.GEU.AND P5, PT, R13, R12, PT ;  /* 0x0000000c0d00720b */ /* 0x000fe40003fae000 */
[----:B------:R-:W-:Y:S02]  /*0200*/  @!P4 SEL R10, R10, R11, !P3 ;  /* 0x0000000b0a0ac207 */ /* 0x000fe40005800000 */
[----:B------:R-:W-:Y:S02]  /*0210*/  FSETP.NAN.AND P4, PT, R2, R2, PT ;  /* 0x000000020200720b */ /* 0x000fe40003f88000 */
[----:B------:R-:W-:Y:S02]  /*0220*/  SEL R4, RZ, 0x1, !P0 ;  /* 0x00000001ff047807 */ /* 0x000fe40004000000 */
[----:B------:R-:W-:Y:S02]  /*0230*/  @!P2 SEL R12, R12, R13, !P5 ;  /* 0x0000000d0c0ca207 */ /* 0x000fe40006800000 */
[----:B------:R-:W-:-:S02]  /*0240*/  SEL R11, R0, 0x2, P3 ;  /* 0x00000002000b7807 */ /* 0x000fc40001800000 */
[----:B------:R-:W-:Y:S01]  /*0250*/  SEL R0, R4, 0x2, P5 ;  /* 0x0000000204007807 */ /* 0x000fe20002800000 */
[----:B------:R-:W-:Y:S01]  /*0260*/  IMAD.WIDE R4, R7, 0x4, R8 ;  /* 0x0000000407047825 */ /* 0x000fe200078e0208 */
[----:B------:R-:W-:Y:S02]  /*0270*/  FSETP.GEU.AND P2, PT, R10, R2, PT ;  /* 0x000000020a00720b */ /* 0x000fe40003f4e000 */
[----:B------:R-:W-:Y:S02]  /*0280*/  FSETP.GEU.AND P0, PT, R12, R3, PT ;  /* 0x000000030c00720b */ /* 0x000fe40003f0e000 */
[----:B------:R-:W-:Y:S02]  /*0290*/  SEL R11, R11, 0x3, P2 ;  /* 0x000000030b0b7807 */ /* 0x000fe40001000000 */
[----:B------:R-:W-:Y:S02]  /*02a0*/  SEL R0, R0, 0x3, P0 ;  /* 0x0000000300007807 */ /* 0x000fe40000000000 */
[----:B------:R-:W-:-:S02]  /*02b0*/  IADD3 R6, P3, R7, UR6, RZ ;  /* 0x0000000607067c10 */ /* 0x000fc4000ff7e0ff */
[----:B------:R-:W-:Y:S01]  /*02c0*/  @!P4 SEL R2, R2, R10, !P2 ;  /* 0x0000000a0202c207 */ /* 0x000fe20005000000 */
[----:B------:R-:W-:Y:S01]  /*02d0*/  IMAD R11, R0, 0x100, R11 ;  /* 0x00000100000b7824 */ /* 0x000fe200078e020b */
[----:B------:R-:W-:Y:S02]  /*02e0*/  @!P1 SEL R3, R3, R12, !P0 ;  /* 0x0000000c03039207 */ /* 0x000fe40004000000 */
[----:B------:R-:W-:-:S03]  /*02f0*/  LEA.HI.X.SX32 R7, R7, UR7, 0x1, P3 ;  /* 0x0000000707077c11 */ /* 0x000fc600098f0eff */
[----:B------:R-:W-:Y:S04]  /*0300*/  STG.E.64 desc[UR4][R4.64], R2 ;  /* 0x0000000204007986 */ /* 0x000fe8000c101b04 */
[----:B------:R-:W-:Y:S01]  /*0310*/  STG.E.U16 desc[UR4][R6.64], R11 ;  /* 0x0000000b06007986 */ /* 0x000fe2000c101504 */
[----:B------:R-:W-:Y:S05]  /*0320*/  EXIT ;  /* 0x000000000000794d */ /* 0x000fea0003800000 */
.L_x_0:
[----:B------:R-:W-:-:S00]  /*0330*/  BRA `(.L_x_0) ;  /* 0xfffffffc00fc7947 */ /* 0x000fc0000383ffff */
[----:B------:R-:W-:-:S00]  /*0340*/  NOP ;  /* 0x0000000000007918 */ /* 0x000fc00000000000 */
        /* <DEDUP_REMOVED lines=11> */
.L_x_1:


//--------------------- .nv.constant0.triton_poi_fused_max_pool2d_with_indices_17 --------------------------
	.section	.nv.constant0.triton_poi_fused_max_pool2d_with_indices_17,"a",@progbits
	.sectionflags	@""
	.align	4
.nv.constant0.triton_poi_fused_max_pool2d_with_indices_17:
	.zero		556
